	.headerflags	@"EF_CUDA_TEXMODE_UNIFIED EF_CUDA_64BIT_ADDRESS EF_CUDA_ACCELERATORS EF_CUDA_SM90 EF_CUDA_VIRTUAL_SM(EF_CUDA_SM90)"
	.elftype	@"ET_EXEC"


//--------------------- .nv.info                  --------------------------
	.section	.nv.info,"",@"SHT_CUDA_INFO"
	.align	4


	//----- nvinfo : EIATTR_REGCOUNT
	.align		4
        /*0000*/ 	.byte	0x04, 0x2f
        /*0002*/ 	.short	(.L_3 - .L_2)
	.align		4
.L_2:
        /*0004*/ 	.word	index@(triton_poi_fused__native_batch_norm_legit_no_training_leaky_relu_9)
        /*0008*/ 	.word	0x00000010


	//----- nvinfo : EIATTR_MIN_STACK_SIZE
	.align		4
.L_3:
        /*000c*/ 	.byte	0x04, 0x12
        /*000e*/ 	.short	(.L_5 - .L_4)
	.align		4
.L_4:
        /*0010*/ 	.word	index@(triton_poi_fused__native_batch_norm_legit_no_training_leaky_relu_9)
        /*0014*/ 	.word	0x00000000


	//----- nvinfo : EIATTR_FRAME_SIZE
	.align		4
.L_5:
        /*0018*/ 	.byte	0x04, 0x11
        /*001a*/ 	.short	(.L_7 - .L_6)
	.align		4
.L_6:
        /*001c*/ 	.word	index@(triton_poi_fused__native_batch_norm_legit_no_training_leaky_relu_9)
        /*0020*/ 	.word	0x00000000


	//----- nvinfo : EIATTR_MIN_STACK_SIZE
	.align		4
.L_7:
        /*0024*/ 	.byte	0x04, 0x12
        /*0026*/ 	.short	(.L_9 - .L_8)
	.align		4
.L_8:
        /*0028*/ 	.word	index@(triton_poi_fused__native_batch_norm_legit_no_training_leaky_relu_9)
        /*002c*/ 	.word	0x00000000
.L_9:


//--------------------- .nv.info.triton_poi_fused__native_batch_norm_legit_no_training_leaky_relu_9 --------------------------
	.section	.nv.info.triton_poi_fused__native_batch_norm_legit_no_training_leaky_relu_9,"",@"SHT_CUDA_INFO"
	.sectionflags	@""
	.align	4


	//----- nvinfo : EIATTR_CUDA_API_VERSION
	.align		4
        /*0000*/ 	.byte	0x04, 0x37
        /*0002*/ 	.short	(.L_11 - .L_10)
.L_10:
        /*0004*/ 	.word	0x0000007c


	//----- nvinfo : EIATTR_KPARAM_INFO
	.align		4
.L_11:
        /*0008*/ 	.byte	0x04, 0x17
        /*000a*/ 	.short	(.L_13 - .L_12)
.L_12:
        /*000c*/ 	.word	0x00000000
        /*0010*/ 	.short	0x0006
        /*0012*/ 	.short	0x0030
        /*0014*/ 	.byte	0x00, 0xf0, 0x11, 0x00


	//----- nvinfo : EIATTR_KPARAM_INFO
	.align		4
.L_13:
        /*0018*/ 	.byte	0x04, 0x17
        /*001a*/ 	.short	(.L_15 - .L_14)
.L_14:
        /*001c*/ 	.word	0x00000000
        /*0020*/ 	.short	0x0005
        /*0022*/ 	.short	0x0028
        /*0024*/ 	.byte	0x00, 0xf4, 0x21, 0x00


	//----- nvinfo : EIATTR_KPARAM_INFO
	.align		4
.L_15:
        /*0028*/ 	.byte	0x04, 0x17
        /*002a*/ 	.short	(.L_17 - .L_16)
.L_16:
        /*002c*/ 	.word	0x00000000
        /*0030*/ 	.short	0x0004
        /*0032*/ 	.short	0x0020
        /*0034*/ 	.byte	0x00, 0xf4, 0x21, 0x00


	//----- nvinfo : EIATTR_KPARAM_INFO
	.align		4
.L_17:
        /*0038*/ 	.byte	0x04, 0x17
        /*003a*/ 	.short	(.L_19 - .L_18)
.L_18:
        /*003c*/ 	.word	0x00000000
        /*0040*/ 	.short	0x0003
        /*0042*/ 	.short	0x0018
        /*0044*/ 	.byte	0x00, 0xf4, 0x21, 0x00


	//----- nvinfo : EIATTR_KPARAM_INFO
	.align		4
.L_19:
        /*0048*/ 	.byte	0x04, 0x17
        /*004a*/ 	.short	(.L_21 - .L_20)
.L_20:
        /*004c*/ 	.word	0x00000000
        /*0050*/ 	.short	0x0002
        /*0052*/ 	.short	0x0010
        /*0054*/ 	.byte	0x00, 0xf4, 0x21, 0x00


	//----- nvinfo : EIATTR_KPARAM_INFO
	.align		4
.L_21:
        /*0058*/ 	.byte	0x04, 0x17
        /*005a*/ 	.short	(.L_23 - .L_22)
.L_22:
        /*005c*/ 	.word	0x00000000
        /*0060*/ 	.short	0x0001
        /*0062*/ 	.short	0x0008
        /*0064*/ 	.byte	0x00, 0xf4, 0x21, 0x00


	//----- nvinfo : EIATTR_KPARAM_INFO
	.align		4
.L_23:
        /*0068*/ 	.byte	0x04, 0x17
        /*006a*/ 	.short	(.L_25 - .L_24)
.L_24:
        /*006c*/ 	.word	0x00000000
        /*0070*/ 	.short	0x0000
        /*0072*/ 	.short	0x0000
        /*0074*/ 	.byte	0x00, 0xf4, 0x21, 0x00


	//----- nvinfo : EIATTR_SPARSE_MMA_MASK
	.align		4
.L_25:
        /*0078*/ 	.byte	0x03, 0x50
        /*007a*/ 	.short	0x0000


	//----- nvinfo : EIATTR_MAXREG_COUNT
	.align		4
        /*007c*/ 	.byte	0x03, 0x1b
        /*007e*/ 	.short	0x00ff


	//----- nvinfo : EIATTR_EXIT_INSTR_OFFSETS
	.align		4
        /*0080*/ 	.byte	0x04, 0x1c
        /*0082*/ 	.short	(.L_27 - .L_26)


	//   ....[0]....
.L_26:
        /*0084*/ 	.word	0x000003d0


	//----- nvinfo : EIATTR_REQNTID
	.align		4
.L_27:
        /*0088*/ 	.byte	0x04, 0x10
        /*008a*/ 	.short	(.L_29 - .L_28)
.L_28:
        /*008c*/ 	.word	0x00000100
        /*0090*/ 	.word	0x00000001
        /*0094*/ 	.word	0x00000001


	//----- nvinfo : EIATTR_CBANK_PARAM_SIZE
	.align		4
.L_29:
        /*0098*/ 	.byte	0x03, 0x19
        /*009a*/ 	.short	0x0034


	//----- nvinfo : EIATTR_PARAM_CBANK
	.align		4
        /*009c*/ 	.byte	0x04, 0x0a
        /*009e*/ 	.short	(.L_31 - .L_30)
	.align		4
.L_30:
        /*00a0*/ 	.word	index@(.nv.constant0.triton_poi_fused__native_batch_norm_legit_no_training_leaky_relu_9)
        /*00a4*/ 	.short	0x0210
        /*00a6*/ 	.short	0x0034


	//----- nvinfo : EIATTR_SW_WAR
	.align		4
.L_31:
        /*00a8*/ 	.byte	0x04, 0x36
        /*00aa*/ 	.short	(.L_33 - .L_32)
.L_32:
        /*00ac*/ 	.word	0x00000008
.L_33:


//--------------------- .nv.callgraph             --------------------------
	.section	.nv.callgraph,"",@"SHT_CUDA_CALLGRAPH"
	.align	4
	.sectionentsize	8
	.align		4
        /*0000*/ 	.word	0x00000000
	.align		4
        /*0004*/ 	.word	0xffffffff
	.align		4
        /*0008*/ 	.word	0x00000000
	.align		4
        /*000c*/ 	.word	0xfffffffe
	.align		4
        /*0010*/ 	.word	0x00000000
	.align		4
        /*0014*/ 	.word	0xfffffffd
	.align		4
        /*0018*/ 	.word	0x00000000
	.align		4
        /*001c*/ 	.word	0xfffffffc


//--------------------- .nv.constant4             --------------------------
	.section	.nv.constant4,"a",@progbits
	.align	8
	.align		8
.nv.constant4:
        /*0000*/ 	.dword	_$_str
	.align		8
        /*0008*/ 	.dword	_$_str_$_2


//--------------------- .text.triton_poi_fused__native_batch_norm_legit_no_training_leaky_relu_9 --------------------------
	.section	.text.triton_poi_fused__native_batch_norm_legit_no_training_leaky_relu_9,"ax",@progbits
	.align	128
        .global         triton_poi_fused__native_batch_norm_legit_no_training_leaky_relu_9
        .type           triton_poi_fused__native_batch_norm_legit_no_training_leaky_relu_9,@function
        .size           triton_poi_fused__native_batch_norm_legit_no_training_leaky_relu_9,(.L_x_1 - triton_poi_fused__native_batch_norm_legit_no_training_leaky_relu_9)
        .other          triton_poi_fused__native_batch_norm_legit_no_training_leaky_relu_9,@"STO_CUDA_ENTRY STV_DEFAULT"
triton_poi_fused__native_batch_norm_legit_no_training_leaky_relu_9:
.text.triton_poi_fused__native_batch_norm_legit_no_training_leaky_relu_9:
[----:B------:R-:W-:Y:S01]  /*0000*/  LDC R1, c[0x0][0x28] ;  /* 0x00000a00ff017b82 */ /* 0x000fe20000000800 */
[----:B------:R-:W1:Y:S07]  /*0010*/  S2R R0, SR_TID.X ;  /* 0x0000000000007919 */ /* 0x000e6e0000002100 */
[----:B------:R-:W2:Y:S01]  /*0020*/  LDC.64 R2, c[0x0][0x228] ;  /* 0x00008a00ff027b82 */ /* 0x000ea20000000a00 */
[----:B------:R-:W-:Y:S01]  /*0030*/  ULDC.64 UR4, c[0x0][0x208] ;  /* 0x0000820000047ab9 */ /* 0x000fe20000000a00 */
[----:B------:R-:W3:Y:S06]  /*0040*/  S2R R7, SR_CTAID.X ;  /* 0x0000000000077919 */ /* 0x000eec0000002500 */
[----:B------:R-:W4:Y:S08]  /*0050*/  LDC.64 R8, c[0x0][0x230] ;  /* 0x00008c00ff087b82 */ /* 0x000f300000000a00 */
[----:B------:R-:W5:Y:S01]  /*0060*/  LDC.64 R10, c[0x0][0x238] ;  /* 0x00008e00ff0a7b82 */ /* 0x000f620000000a00 */
[----:B-1----:R-:W-:-:S02]  /*0070*/  SHF.L.U32 R0, R0, 0x1, RZ ;  /* 0x0000000100007819 */ /* 0x002fc400000006ff */
[----:B---3--:R-:W-:Y:S02]  /*0080*/  SHF.R.S32.HI R5, RZ, 0x16, R7 ;  /* 0x00000016ff057819 */ /* 0x008fe40000011407 */
[----:B------:R-:W-:Y:S02]  /*0090*/  LOP3.LUT R0, R0, 0x1fe, RZ, 0xc0, !PT ;  /* 0x000001fe00007812 */ /* 0x000fe400078ec0ff */
[----:B------:R-:W-:Y:S02]  /*00a0*/  SGXT R5, R5, 0x1 ;  /* 0x000000010505781a */ /* 0x000fe40000000200 */
[----:B------:R-:W-:Y:S02]  /*00b0*/  LEA R0, R7, R0, 0x9 ;  /* 0x0000000007007211 */ /* 0x000fe400078e48ff */
[----:B------:R-:W1:Y:S02]  /*00c0*/  LDC.64 R6, c[0x0][0x220] ;  /* 0x00008800ff067b82 */ /* 0x000e640000000a00 */
[----:B------:R-:W-:-:S04]  /*00d0*/  LEA.HI R5, R5, R0, RZ, 0x5 ;  /* 0x0000000005057211 */ /* 0x000fc800078f28ff */
[----:B------:R-:W-:-:S04]  /*00e0*/  LOP3.LUT R5, R5, 0xffffffe0, RZ, 0xc0, !PT ;  /* 0xffffffe005057812 */ /* 0x000fc800078ec0ff */
[----:B------:R-:W-:Y:S02]  /*00f0*/  IADD3 R13, R0, -R5, RZ ;  /* 0x80000005000d7210 */ /* 0x000fe40007ffe0ff */
[----:B------:R-:W3:Y:S03]  /*0100*/  LDC.64 R4, c[0x0][0x218] ;  /* 0x00008600ff047b82 */ /* 0x000ee60000000a00 */
[----:B--2---:R-:W-:-:S06]  /*0110*/  IMAD.WIDE R2, R13, 0x4, R2 ;  /* 0x000000040d027825 */ /* 0x004fcc00078e0202 */
[----:B------:R-:W2:Y:S01]  /*0120*/  LDG.E.EL.64 R2, desc[UR4][R2.64] ;  /* 0x0000000402027981 */ /* 0x000ea2000c2e1b00 */
[----:B-1----:R-:W-:-:S06]  /*0130*/  IMAD.WIDE R6, R13, 0x4, R6 ;  /* 0x000000040d067825 */ /* 0x002fcc00078e0206 */
[----:B------:R-:W2:Y:S01]  /*0140*/  LDG.E.EL.64 R6, desc[UR4][R6.64] ;  /* 0x0000000406067981 */ /* 0x000ea2000c2e1b00 */
[----:B---3--:R-:W-:-:S06]  /*0150*/  IMAD.WIDE R4, R0, 0x4, R4 ;  /* 0x0000000400047825 */ /* 0x008fcc00078e0204 */
[----:B------:R-:W3:Y:S01]  /*0160*/  LDG.E.64 R4, desc[UR4][R4.64] ;  /* 0x0000000404047981 */ /* 0x000ee2000c1e1b00 */
[----:B----4-:R-:W-:-:S04]  /*0170*/  IMAD.WIDE R8, R13, 0x4, R8 ;  /* 0x000000040d087825 */ /* 0x010fc800078e0208 */
[----:B-----5:R-:W-:Y:S02]  /*0180*/  IMAD.WIDE R10, R13, 0x4, R10 ;  /* 0x000000040d0a7825 */ /* 0x020fe400078e020a */
[----:B------:R-:W4:Y:S04]  /*0190*/  LDG.E.EL.64 R8, desc[UR4][R8.64] ;  /* 0x0000000408087981 */ /* 0x000f28000c2e1b00 */
[----:B------:R-:W4:Y:S01]  /*01a0*/  LDG.E.EL.64 R10, desc[UR4][R10.64] ;  /* 0x000000040a0a7981 */ /* 0x000f22000c2e1b00 */
[----:B--2---:R-:W-:Y:S01]  /*01b0*/  FADD R2, R2, 9.9999997473787516356e-06 ;  /* 0x3727c5ac02027421 */ /* 0x004fe20000000000 */
[----:B------:R-:W-:-:S03]  /*01c0*/  FADD R3, R3, 9.9999997473787516356e-06 ;  /* 0x3727c5ac03037421 */ /* 0x000fc60000000000 */
[----:B------:R-:W1:Y:S08]  /*01d0*/  MUFU.SQRT R12, R2 ;  /* 0x00000002000c7308 */ /* 0x000e700000002000 */
[----:B------:R-:W2:Y:S01]  /*01e0*/  MUFU.SQRT R13, R3 ;  /* 0x00000003000d7308 */ /* 0x000ea20000002000 */
[C---:B-1----:R-:W-:Y:S02]  /*01f0*/  FSETP.GT.AND P0, PT, R12.reuse, 8.50705917302346158658e+37, PT ;  /* 0x7e8000000c00780b */ /* 0x042fe40003f04000 */
[----:B------:R-:W-:-:S02]  /*0200*/  FSETP.GEU.AND P2, PT, R12, 1.175494350822287508e-38, PT ;  /* 0x008000000c00780b */ /* 0x000fc40003f4e000 */
[C---:B--2---:R-:W-:Y:S02]  /*0210*/  FSETP.GT.AND P1, PT, R13.reuse, 8.50705917302346158658e+37, PT ;  /* 0x7e8000000d00780b */ /* 0x044fe40003f24000 */
[----:B------:R-:W-:-:S07]  /*0220*/  FSETP.GEU.AND P3, PT, R13, 1.175494350822287508e-38, PT ;  /* 0x008000000d00780b */ /* 0x000fce0003f6e000 */
[----:B------:R-:W-:Y:S01]  /*0230*/  @P0 FMUL R12, R12, 0.25 ;  /* 0x3e8000000c0c0820 */ /* 0x000fe20000400000 */
[----:B------:R-:W-:-:S03]  /*0240*/  HFMA2.MMA R2, -RZ, RZ, 1.625, 0 ;  /* 0x3e800000ff027435 */ /* 0x000fc600000001ff */
[----:B------:R-:W-:Y:S01]  /*0250*/  @!P2 FMUL R12, R12, 16777216 ;  /* 0x4b8000000c0ca820 */ /* 0x000fe20000400000 */
[----:B------:R-:W-:-:S04]  /*0260*/  @P1 FMUL R13, R13, 0.25 ;  /* 0x3e8000000d0d1820 */ /* 0x000fc80000400000 */
[----:B------:R-:W-:Y:S01]  /*0270*/  @!P3 FMUL R13, R13, 16777216 ;  /* 0x4b8000000d0db820 */ /* 0x000fe20000400000 */
[----:B------:R-:W1:Y:S01]  /*0280*/  MUFU.RCP R12, R12 ;  /* 0x0000000c000c7308 */ /* 0x000e620000001000 */
[----:B------:R-:W-:-:S07]  /*0290*/  FSEL R3, R2, 1, P0 ;  /* 0x3f80000002037808 */ /* 0x000fce0000000000 */
[----:B------:R-:W2:Y:S01]  /*02a0*/  MUFU.RCP R13, R13 ;  /* 0x0000000d000d7308 */ /* 0x000ea20000001000 */
[----:B------:R-:W-:Y:S01]  /*02b0*/  FSEL R2, R2, 1, P1 ;  /* 0x3f80000002027808 */ /* 0x000fe20000800000 */
[----:B------:R-:W-:Y:S01]  /*02c0*/  @!P2 FMUL R3, R3, 16777216 ;  /* 0x4b8000000303a820 */ /* 0x000fe20000400000 */
[----:B---3--:R-:W-:-:S03]  /*02d0*/  FADD R5, R5, -R7 ;  /* 0x8000000705057221 */ /* 0x008fc60000000000 */
[----:B------:R-:W-:Y:S01]  /*02e0*/  @!P3 FMUL R2, R2, 16777216 ;  /* 0x4b8000000202b820 */ /* 0x000fe20000400000 */
[----:B------:R-:W-:Y:S01]  /*02f0*/  FADD R4, R4, -R6 ;  /* 0x8000000604047221 */ /* 0x000fe20000000000 */
[----:B-1----:R-:W-:Y:S02]  /*0300*/  FMUL R7, R12, R3 ;  /* 0x000000030c077220 */ /* 0x002fe40000400000 */
[----:B--2---:R-:W-:Y:S02]  /*0310*/  FMUL R6, R13, R2 ;  /* 0x000000020d067220 */ /* 0x004fe40000400000 */
[----:B------:R-:W1:Y:S01]  /*0320*/  LDC.64 R2, c[0x0][0x210] ;  /* 0x00008400ff027b82 */ /* 0x000e620000000a00 */
[----:B------:R-:W-:Y:S01]  /*0330*/  FMUL R7, R4, R7 ;  /* 0x0000000704077220 */ /* 0x000fe20000400000 */
[----:B------:R-:W-:-:S03]  /*0340*/  FMUL R6, R5, R6 ;  /* 0x0000000605067220 */ /* 0x000fc60000400000 */
[----:B----4-:R-:W-:Y:S01]  /*0350*/  FFMA R8, R8, R7, R10 ;  /* 0x0000000708087223 */ /* 0x010fe2000000000a */
[----:B------:R-:W-:-:S04]  /*0360*/  FFMA R9, R9, R6, R11 ;  /* 0x0000000609097223 */ /* 0x000fc8000000000b */
[----:B------:R-:W-:Y:S02]  /*0370*/  FSETP.GT.AND P0, PT, R8, RZ, PT ;  /* 0x000000ff0800720b */ /* 0x000fe40003f04000 */
[----:B------:R-:W-:-:S11]  /*0380*/  FSETP.GT.AND P1, PT, R9, RZ, PT ;  /* 0x000000ff0900720b */ /* 0x000fd60003f24000 */
[----:B------:R-:W-:Y:S01]  /*0390*/  @!P0 FMUL R8, R8, 0.10000000149011611938 ;  /* 0x3dcccccd08088820 */ /* 0x000fe20000400000 */
[----:B-1----:R-:W-:-:S04]  /*03a0*/  IMAD.WIDE R2, R0, 0x4, R2 ;  /* 0x0000000400027825 */ /* 0x002fc800078e0202 */
[----:B------:R-:W-:-:S05]  /*03b0*/  @!P1 FMUL R9, R9, 0.10000000149011611938 ;  /* 0x3dcccccd09099820 */ /* 0x000fca0000400000 */
[----:B------:R-:W-:Y:S01]  /*03c0*/  STG.E.64 desc[UR4][R2.64], R8 ;  /* 0x0000000802007986 */ /* 0x000fe2000c101b04 */
[----:B------:R-:W-:Y:S05]  /*03d0*/  EXIT ;  /* 0x000000000000794d */ /* 0x000fea0003800000 */
.L_x_0:
[----:B------:R-:W-:-:S00]  /*03e0*/  BRA `(.L_x_0) ;  /* 0xfffffffc00fc7947 */ /* 0x000fc0000383ffff */
[----:B------:R-:W-:-:S00]  /*03f0*/  NOP ;  /* 0x0000000000007918 */ /* 0x000fc00000000000 */
        /* <DEDUP_REMOVED lines=8> */
.L_x_1:


//--------------------- .nv.global.init           --------------------------
	.section	.nv.global.init,"aw",@progbits
.nv.global.init:
	.type		_$_str,@object
	.size		_$_str,(_$_str_$_2 - _$_str)
_$_str:
        /*0000*/ 	.byte	0x5f, 0x5f, 0x43, 0x55, 0x44, 0x41, 0x5f, 0x46, 0x54, 0x5a, 0x00
	.type		_$_str_$_2,@object
	.size		_$_str_$_2,(.L_1 - _$_str_$_2)
_$_str_$_2:
        /*000b*/ 	.byte	0x5f, 0x5f, 0x43, 0x55, 0x44, 0x41, 0x5f, 0x50, 0x52, 0x45, 0x43, 0x5f, 0x53, 0x51, 0x52, 0x54
        /*001b*/ 	.byte	0x00
.L_1:


//--------------------- .nv.constant0.triton_poi_fused__native_batch_norm_legit_no_training_leaky_relu_9 --------------------------
	.section	.nv.constant0.triton_poi_fused__native_batch_norm_legit_no_training_leaky_relu_9,"a",@progbits
	.sectionflags	@""
	.align	4
.nv.constant0.triton_poi_fused__native_batch_norm_legit_no_training_leaky_relu_9:
	.zero		580
